//
// Generated by NVIDIA NVVM Compiler
//
// Compiler Build ID: CL-36424714
// Cuda compilation tools, release 13.0, V13.0.88
// Based on NVVM 20.0.0
//

.version 9.0
.target sm_100
.address_size 64

	// .globl	_Z11circularityiPKiPKfPf

.visible .entry _Z11circularityiPKiPKfPf(
	.param .u32 _Z11circularityiPKiPKfPf_param_0,
	.param .u64 .ptr .align 1 _Z11circularityiPKiPKfPf_param_1,
	.param .u64 .ptr .align 1 _Z11circularityiPKiPKfPf_param_2,
	.param .u64 .ptr .align 1 _Z11circularityiPKiPKfPf_param_3
)
{
	.reg .pred 	%p<2>;
	.reg .b32 	%r<7>;
	.reg .b32 	%f<5>;
	.reg .b64 	%rd<11>;
	.reg .b64 	%fd<5>;

	ld.param.u32 	%r2, [_Z11circularityiPKiPKfPf_param_0];
	ld.param.u64 	%rd1, [_Z11circularityiPKiPKfPf_param_1];
	ld.param.u64 	%rd2, [_Z11circularityiPKiPKfPf_param_2];
	ld.param.u64 	%rd3, [_Z11circularityiPKiPKfPf_param_3];
	mov.u32 	%r3, %ntid.x;
	mov.u32 	%r4, %ctaid.x;
	mov.u32 	%r5, %tid.x;
	mad.lo.s32 	%r1, %r3, %r4, %r5;
	setp.ge.s32 	%p1, %r1, %r2;
	@%p1 bra 	$L__BB0_2;
	cvta.to.global.u64 	%rd4, %rd1;
	cvta.to.global.u64 	%rd5, %rd2;
	cvta.to.global.u64 	%rd6, %rd3;
	mul.wide.s32 	%rd7, %r1, 4;
	add.s64 	%rd8, %rd4, %rd7;
	ld.global.u32 	%r6, [%rd8];
	cvt.rn.f32.s32 	%f1, %r6;
	cvt.f64.f32 	%fd1, %f1;
	mul.f64 	%fd2, %fd1, 0d402921FB54442EEA;
	add.s64 	%rd9, %rd5, %rd7;
	ld.global.f32 	%f2, [%rd9];
	mul.f32 	%f3, %f2, %f2;
	cvt.f64.f32 	%fd3, %f3;
	div.rn.f64 	%fd4, %fd2, %fd3;
	cvt.rn.f32.f64 	%f4, %fd4;
	add.s64 	%rd10, %rd6, %rd7;
	st.global.f32 	[%rd10], %f4;
$L__BB0_2:
	ret;

}


// ===== COMPILED SASS (sm_100) =====

	.target	sm_100

	.elftype	@"ET_EXEC"


//--------------------- .note.nv.tkinfo           --------------------------
	.section	.note.nv.tkinfo,"",@"SHT_NOTE"
	.sectionflags	@"SHF_NOTE_NV_TKINFO"
	.tkinfo
        /*0018*/ 	.word	0x00000002
        /*0030*/ 	.string	""
        /*0030*/ 	.string	"ptxas"
        /*0030*/ 	.string	"Cuda compilation tools, release 13.0, V13.0.88"
        /*0030*/ 	.string	"Build cuda_13.0.r13.0/compiler.36424714_0"
        /*0030*/ 	.string	"-arch sm_100 -m 64 "



//--------------------- .note.nv.cuinfo           --------------------------
	.section	.note.nv.cuinfo,"",@"SHT_NOTE"
	.sectionflags	@"SHF_NOTE_NV_CUINFO"
        /*0018*/ 	.short	0x0002
        /*001a*/ 	.short	0x0064
        /*001c*/ 	.short	0x0082
	.zero		2


//--------------------- .nv.info                  --------------------------
	.section	.nv.info,"",@"SHT_CUDA_INFO"
	.align	4


	//----- nvinfo : EIATTR_REGCOUNT
	.align		4
        /*0000*/ 	.byte	0x04, 0x2f
        /*0002*/ 	.short	(.L_1 - .L_0)
	.align		4
.L_0:
        /*0004*/ 	.word	index@(_Z11circularityiPKiPKfPf)
        /*0008*/ 	.word	0x00000019


	//----- nvinfo : EIATTR_FRAME_SIZE
	.align		4
.L_1:
        /*000c*/ 	.byte	0x04, 0x11
        /*000e*/ 	.short	(.L_3 - .L_2)
	.align		4
.L_2:
        /*0010*/ 	.word	index@($__internal_0_$__cuda_sm20_div_rn_f64_full)
        /*0014*/ 	.word	0x00000000


	//----- nvinfo : EIATTR_FRAME_SIZE
	.align		4
.L_3:
        /*0018*/ 	.byte	0x04, 0x11
        /*001a*/ 	.short	(.L_5 - .L_4)
	.align		4
.L_4:
        /*001c*/ 	.word	index@(_Z11circularityiPKiPKfPf)
        /*0020*/ 	.word	0x00000000


	//----- nvinfo : EIATTR_MIN_STACK_SIZE
	.align		4
.L_5:
        /*0024*/ 	.byte	0x04, 0x12
        /*0026*/ 	.short	(.L_7 - .L_6)
	.align		4
.L_6:
        /*0028*/ 	.word	index@(_Z11circularityiPKiPKfPf)
        /*002c*/ 	.word	0x00000000
.L_7:


//--------------------- .nv.compat                --------------------------
	.section	.nv.compat,"",@"SHT_CUDA_COMPAT_INFO"
	.align	4
        /*0000*/ 	.byte	0x02, 0x09, 0x00, 0x00, 0x02, 0x02, 0x01, 0x00, 0x02, 0x05, 0x05, 0x00, 0x03, 0x07, 0x01, 0x01
        /*0010*/ 	.byte	0x02, 0x03, 0x00, 0x00, 0x02, 0x06, 0x01, 0x00, 0x04, 0x0b, 0x08, 0x00, 0x01, 0x00, 0x00, 0x00
        /*0020*/ 	.byte	0x00, 0x00, 0x00, 0x00


//--------------------- .nv.info._Z11circularityiPKiPKfPf --------------------------
	.section	.nv.info._Z11circularityiPKiPKfPf,"",@"SHT_CUDA_INFO"
	.sectionflags	@""
	.align	4


	//----- nvinfo : EIATTR_CUDA_API_VERSION
	.align		4
        /*0000*/ 	.byte	0x04, 0x37
        /*0002*/ 	.short	(.L_9 - .L_8)
.L_8:
        /*0004*/ 	.word	0x00000082


	//----- nvinfo : EIATTR_KPARAM_INFO
	.align		4
.L_9:
        /*0008*/ 	.byte	0x04, 0x17
        /*000a*/ 	.short	(.L_11 - .L_10)
.L_10:
        /*000c*/ 	.word	0x00000000
        /*0010*/ 	.short	0x0003
        /*0012*/ 	.short	0x0018
        /*0014*/ 	.byte	0x00, 0xf5, 0x21, 0x00


	//----- nvinfo : EIATTR_KPARAM_INFO
	.align		4
.L_11:
        /*0018*/ 	.byte	0x04, 0x17
        /*001a*/ 	.short	(.L_13 - .L_12)
.L_12:
        /*001c*/ 	.word	0x00000000
        /*0020*/ 	.short	0x0002
        /*0022*/ 	.short	0x0010
        /*0024*/ 	.byte	0x00, 0xf5, 0x21, 0x00


	//----- nvinfo : EIATTR_KPARAM_INFO
	.align		4
.L_13:
        /*0028*/ 	.byte	0x04, 0x17
        /*002a*/ 	.short	(.L_15 - .L_14)
.L_14:
        /*002c*/ 	.word	0x00000000
        /*0030*/ 	.short	0x0001
        /*0032*/ 	.short	0x0008
        /*0034*/ 	.byte	0x00, 0xf5, 0x21, 0x00


	//----- nvinfo : EIATTR_KPARAM_INFO
	.align		4
.L_15:
        /*0038*/ 	.byte	0x04, 0x17
        /*003a*/ 	.short	(.L_17 - .L_16)
.L_16:
        /*003c*/ 	.word	0x00000000
        /*0040*/ 	.short	0x0000
        /*0042*/ 	.short	0x0000
        /*0044*/ 	.byte	0x00, 0xf0, 0x11, 0x00


	//----- nvinfo : EIATTR_SPARSE_MMA_MASK
	.align		4
.L_17:
        /*0048*/ 	.byte	0x03, 0x50
        /*004a*/ 	.short	0x0000


	//----- nvinfo : EIATTR_MAXREG_COUNT
	.align		4
        /*004c*/ 	.byte	0x03, 0x1b
        /*004e*/ 	.short	0x00ff


	//----- nvinfo : EIATTR_MERCURY_ISA_VERSION
	.align		4
        /*0050*/ 	.byte	0x03, 0x5f
        /*0052*/ 	.short	0x0101


	//----- nvinfo : EIATTR_VRC_CTA_INIT_COUNT
	.align		4
        /*0054*/ 	.byte	0x02, 0x4a
	.zero		1
	.zero		1


	//----- nvinfo : EIATTR_EXIT_INSTR_OFFSETS
	.align		4
        /*0058*/ 	.byte	0x04, 0x1c
        /*005a*/ 	.short	(.L_19 - .L_18)


	//   ....[0]....
.L_18:
        /*005c*/ 	.word	0x00000070


	//   ....[1]....
        /*0060*/ 	.word	0x000002c0


	//----- nvinfo : EIATTR_CRS_STACK_SIZE
	.align		4
.L_19:
        /*0064*/ 	.byte	0x04, 0x1e
        /*0066*/ 	.short	(.L_21 - .L_20)
.L_20:
        /*0068*/ 	.word	0x00000000


	//----- nvinfo : EIATTR_CBANK_PARAM_SIZE
	.align		4
.L_21:
        /*006c*/ 	.byte	0x03, 0x19
        /*006e*/ 	.short	0x0020


	//----- nvinfo : EIATTR_PARAM_CBANK
	.align		4
        /*0070*/ 	.byte	0x04, 0x0a
        /*0072*/ 	.short	(.L_23 - .L_22)
	.align		4
.L_22:
        /*0074*/ 	.word	index@(.nv.constant0._Z11circularityiPKiPKfPf)
        /*0078*/ 	.short	0x0380
        /*007a*/ 	.short	0x0020


	//----- nvinfo : EIATTR_SW_WAR
	.align		4
.L_23:
        /*007c*/ 	.byte	0x04, 0x36
        /*007e*/ 	.short	(.L_25 - .L_24)
.L_24:
        /*0080*/ 	.word	0x00000008
.L_25:


//--------------------- .nv.callgraph             --------------------------
	.section	.nv.callgraph,"",@"SHT_CUDA_CALLGRAPH"
	.align	4
	.sectionentsize	8
	.align		4
        /*0000*/ 	.word	0x00000000
	.align		4
        /*0004*/ 	.word	0xffffffff
	.align		4
        /*0008*/ 	.word	0x00000000
	.align		4
        /*000c*/ 	.word	0xfffffffe
	.align		4
        /*0010*/ 	.word	0x00000000
	.align		4
        /*0014*/ 	.word	0xfffffffd
	.align		4
        /*0018*/ 	.word	0x00000000
	.align		4
        /*001c*/ 	.word	0xfffffffc


//--------------------- .text._Z11circularityiPKiPKfPf --------------------------
	.section	.text._Z11circularityiPKiPKfPf,"ax",@progbits
	.align	128
        .global         _Z11circularityiPKiPKfPf
        .type           _Z11circularityiPKiPKfPf,@function
        .size           _Z11circularityiPKiPKfPf,(.L_x_8 - _Z11circularityiPKiPKfPf)
        .other          _Z11circularityiPKiPKfPf,@"STO_CUDA_ENTRY STV_DEFAULT"
_Z11circularityiPKiPKfPf:
.text._Z11circularityiPKiPKfPf:
[----:B------:R-:W-:Y:S01]  /*0000*/  LDC R1, c[0x0][0x37c] ;  /* 0x0000df00ff017b82 */ /* 0x000fe20000000800 */
[----:B------:R-:W0:Y:S01]  /*0010*/  S2R R0, SR_CTAID.X ;  /* 0x0000000000007919 */ /* 0x000e220000002500 */
[----:B------:R-:W0:Y:S01]  /*0020*/  LDCU UR4, c[0x0][0x360] ;  /* 0x00006c00ff0477ac */ /* 0x000e220008000800 */
[----:B------:R-:W0:Y:S01]  /*0030*/  S2R R3, SR_TID.X ;  /* 0x0000000000037919 */ /* 0x000e220000002100 */
[----:B------:R-:W1:Y:S01]  /*0040*/  LDCU UR5, c[0x0][0x380] ;  /* 0x00007000ff0577ac */ /* 0x000e620008000800 */
[----:B0-----:R-:W-:-:S05]  /*0050*/  IMAD R0, R0, UR4, R3 ;  /* 0x0000000400007c24 */ /* 0x001fca000f8e0203 */
[----:B-1----:R-:W-:-:S13]  /*0060*/  ISETP.GE.AND P0, PT, R0, UR5, PT ;  /* 0x0000000500007c0c */ /* 0x002fda000bf06270 */
[----:B------:R-:W-:Y:S05]  /*0070*/  @P0 EXIT ;  /* 0x000000000000094d */ /* 0x000fea0003800000 */
[----:B------:R-:W0:Y:S01]  /*0080*/  LDC.64 R6, c[0x0][0x390] ;  /* 0x0000e400ff067b82 */ /* 0x000e220000000a00 */
[----:B------:R-:W1:Y:S07]  /*0090*/  LDCU.64 UR4, c[0x0][0x358] ;  /* 0x00006b00ff0477ac */ /* 0x000e6e0008000a00 */
[----:B------:R-:W2:Y:S01]  /*00a0*/  LDC.64 R2, c[0x0][0x388] ;  /* 0x0000e200ff027b82 */ /* 0x000ea20000000a00 */
[----:B0-----:R-:W-:-:S06]  /*00b0*/  IMAD.WIDE R6, R0, 0x4, R6 ;  /* 0x0000000400067825 */ /* 0x001fcc00078e0206 */
[----:B-1----:R-:W3:Y:S01]  /*00c0*/  LDG.E R6, desc[UR4][R6.64] ;  /* 0x0000000406067981 */ /* 0x002ee2000c1e1900 */
[----:B--2---:R-:W-:-:S06]  /*00d0*/  IMAD.WIDE R2, R0, 0x4, R2 ;  /* 0x0000000400027825 */ /* 0x004fcc00078e0202 */
[----:B------:R-:W2:Y:S01]  /*00e0*/  LDG.E R2, desc[UR4][R2.64] ;  /* 0x0000000402027981 */ /* 0x000ea2000c1e1900 */
[----:B------:R-:W-:Y:S01]  /*00f0*/  IMAD.MOV.U32 R8, RZ, RZ, 0x1 ;  /* 0x00000001ff087424 */ /* 0x000fe200078e00ff */
[----:B------:R-:W-:Y:S01]  /*0100*/  UMOV UR6, 0x54442eea ;  /* 0x54442eea00067882 */ /* 0x000fe20000000000 */
[----:B------:R-:W-:Y:S01]  /*0110*/  UMOV UR7, 0x402921fb ;  /* 0x402921fb00077882 */ /* 0x000fe20000000000 */
[----:B------:R-:W-:Y:S01]  /*0120*/  BSSY.RECONVERGENT B0, `(.L_x_0) ;  /* 0x0000015000007945 */ /* 0x000fe20003800200 */
[----:B---3--:R-:W-:-:S06]  /*0130*/  FMUL R4, R6, R6 ;  /* 0x0000000606047220 */ /* 0x008fcc0000400000 */
[----:B------:R-:W0:Y:S01]  /*0140*/  F2F.F64.F32 R4, R4 ;  /* 0x0000000400047310 */ /* 0x000e220000201800 */
[----:B--2---:R-:W-:-:S07]  /*0150*/  I2FP.F32.S32 R12, R2 ;  /* 0x00000002000c7245 */ /* 0x004fce0000201400 */
[----:B------:R-:W1:Y:S08]  /*0160*/  F2F.F64.F32 R6, R12 ;  /* 0x0000000c00067310 */ /* 0x000e700000201800 */
[----:B0-----:R-:W0:Y:S01]  /*0170*/  MUFU.RCP64H R9, R5 ;  /* 0x0000000500097308 */ /* 0x001e220000001800 */
[----:B-1----:R-:W-:Y:S02]  /*0180*/  DMUL R6, R6, UR6 ;  /* 0x0000000606067c28 */ /* 0x002fe40008000000 */
[----:B0-----:R-:W-:-:S08]  /*0190*/  DFMA R10, -R4, R8, 1 ;  /* 0x3ff00000040a742b */ /* 0x001fd00000000108 */
[----:B------:R-:W-:Y:S01]  /*01a0*/  FSETP.GEU.AND P1, PT, |R7|, 6.5827683646048100446e-37, PT ;  /* 0x036000000700780b */ /* 0x000fe20003f2e200 */
[----:B------:R-:W-:-:S08]  /*01b0*/  DFMA R10, R10, R10, R10 ;  /* 0x0000000a0a0a722b */ /* 0x000fd0000000000a */
[----:B------:R-:W-:-:S08]  /*01c0*/  DFMA R10, R8, R10, R8 ;  /* 0x0000000a080a722b */ /* 0x000fd00000000008 */
[----:B------:R-:W-:-:S08]  /*01d0*/  DFMA R8, -R4, R10, 1 ;  /* 0x3ff000000408742b */ /* 0x000fd0000000010a */
[----:B------:R-:W-:-:S08]  /*01e0*/  DFMA R8, R10, R8, R10 ;  /* 0x000000080a08722b */ /* 0x000fd0000000000a */
[----:B------:R-:W-:-:S08]  /*01f0*/  DMUL R2, R6, R8 ;  /* 0x0000000806027228 */ /* 0x000fd00000000000 */
[----:B------:R-:W-:-:S08]  /*0200*/  DFMA R10, -R4, R2, R6 ;  /* 0x00000002040a722b */ /* 0x000fd00000000106 */
[----:B------:R-:W-:-:S10]  /*0210*/  DFMA R2, R8, R10, R2 ;  /* 0x0000000a0802722b */ /* 0x000fd40000000002 */
[----:B------:R-:W-:-:S05]  /*0220*/  FFMA R8, RZ, R5, R3 ;  /* 0x00000005ff087223 */ /* 0x000fca0000000003 */
[----:B------:R-:W-:-:S13]  /*0230*/  FSETP.GT.AND P0, PT, |R8|, 1.469367938527859385e-39, PT ;  /* 0x001000000800780b */ /* 0x000fda0003f04200 */
[----:B------:R-:W-:Y:S05]  /*0240*/  @P0 BRA P1, `(.L_x_1) ;  /* 0x0000000000080947 */ /* 0x000fea0000800000 */
[----:B------:R-:W-:-:S07]  /*0250*/  MOV R10, 0x270 ;  /* 0x00000270000a7802 */ /* 0x000fce0000000f00 */
[----:B------:R-:W-:Y:S05]  /*0260*/  CALL.REL.NOINC `($__internal_0_$__cuda_sm20_div_rn_f64_full) ;  /* 0x0000000000187944 */ /* 0x000fea0003c00000 */
.L_x_1:
[----:B------:R-:W-:Y:S05]  /*0270*/  BSYNC.RECONVERGENT B0 ;  /* 0x0000000000007941 */ /* 0x000fea0003800200 */
.L_x_0:
[----:B------:R-:W0:Y:S01]  /*0280*/  LDC.64 R4, c[0x0][0x398] ;  /* 0x0000e600ff047b82 */ /* 0x000e220000000a00 */
[----:B------:R-:W1:Y:S01]  /*0290*/  F2F.F32.F64 R3, R2 ;  /* 0x0000000200037310 */ /* 0x000e620000301000 */
[----:B0-----:R-:W-:-:S05]  /*02a0*/  IMAD.WIDE R4, R0, 0x4, R4 ;  /* 0x0000000400047825 */ /* 0x001fca00078e0204 */
[----:B-1----:R-:W-:Y:S01]  /*02b0*/  STG.E desc[UR4][R4.64], R3 ;  /* 0x0000000304007986 */ /* 0x002fe2000c101904 */
[----:B------:R-:W-:Y:S05]  /*02c0*/  EXIT ;  /* 0x000000000000794d */ /* 0x000fea0003800000 */
        .weak           $__internal_0_$__cuda_sm20_div_rn_f64_full
        .type           $__internal_0_$__cuda_sm20_div_rn_f64_full,@function
        .size           $__internal_0_$__cuda_sm20_div_rn_f64_full,(.L_x_8 - $__internal_0_$__cuda_sm20_div_rn_f64_full)
$__internal_0_$__cuda_sm20_div_rn_f64_full:
[C---:B------:R-:W-:Y:S01]  /*02d0*/  FSETP.GEU.AND P0, PT, |R5|.reuse, 1.469367938527859385e-39, PT ;  /* 0x001000000500780b */ /* 0x040fe20003f0e200 */
[----:B------:R-:W-:Y:S01]  /*02e0*/  IMAD.MOV.U32 R16, RZ, RZ, 0x1 ;  /* 0x00000001ff107424 */ /* 0x000fe200078e00ff */
[----:B------:R-:W-:Y:S01]  /*02f0*/  LOP3.LUT R2, R5, 0x800fffff, RZ, 0xc0, !PT ;  /* 0x800fffff05027812 */ /* 0x000fe200078ec0ff */
[----:B------:R-:W-:Y:S01]  /*0300*/  BSSY.RECONVERGENT B1, `(.L_x_2) ;  /* 0x0000055000017945 */ /* 0x000fe20003800200 */
[C---:B------:R-:W-:Y:S02]  /*0310*/  FSETP.GEU.AND P2, PT, |R7|.reuse, 1.469367938527859385e-39, PT ;  /* 0x001000000700780b */ /* 0x040fe40003f4e200 */
[----:B------:R-:W-:Y:S01]  /*0320*/  LOP3.LUT R3, R2, 0x3ff00000, RZ, 0xfc, !PT ;  /* 0x3ff0000002037812 */ /* 0x000fe200078efcff */
[----:B------:R-:W-:Y:S01]  /*0330*/  IMAD.MOV.U32 R2, RZ, RZ, R4 ;  /* 0x000000ffff027224 */ /* 0x000fe200078e0004 */
[----:B------:R-:W-:Y:S02]  /*0340*/  LOP3.LUT R11, R7, 0x7ff00000, RZ, 0xc0, !PT ;  /* 0x7ff00000070b7812 */ /* 0x000fe400078ec0ff */
[----:B------:R-:W-:-:S03]  /*0350*/  LOP3.LUT R14, R5, 0x7ff00000, RZ, 0xc0, !PT ;  /* 0x7ff00000050e7812 */ /* 0x000fc600078ec0ff */
[----:B------:R-:W-:Y:S01]  /*0360*/  @!P0 DMUL R2, R4, 8.98846567431157953865e+307 ;  /* 0x7fe0000004028828 */ /* 0x000fe20000000000 */
[----:B------:R-:W-:-:S03]  /*0370*/  ISETP.GE.U32.AND P1, PT, R11, R14, PT ;  /* 0x0000000e0b00720c */ /* 0x000fc60003f26070 */
[----:B------:R-:W-:Y:S01]  /*0380*/  @!P2 LOP3.LUT R12, R5, 0x7ff00000, RZ, 0xc0, !PT ;  /* 0x7ff00000050ca812 */ /* 0x000fe200078ec0ff */
[----:B------:R-:W-:Y:S01]  /*0390*/  @!P2 IMAD.MOV.U32 R18, RZ, RZ, RZ ;  /* 0x000000ffff12a224 */ /* 0x000fe200078e00ff */
[----:B------:R-:W0:Y:S02]  /*03a0*/  MUFU.RCP64H R17, R3 ;  /* 0x0000000300117308 */ /* 0x000e240000001800 */
[----:B------:R-:W-:Y:S01]  /*03b0*/  @!P2 ISETP.GE.U32.AND P3, PT, R11, R12, PT ;  /* 0x0000000c0b00a20c */ /* 0x000fe20003f66070 */
[----:B------:R-:W-:-:S05]  /*03c0*/  IMAD.MOV.U32 R12, RZ, RZ, 0x1ca00000 ;  /* 0x1ca00000ff0c7424 */ /* 0x000fca00078e00ff */
[----:B------:R-:W-:-:S04]  /*03d0*/  @!P2 SEL R13, R12, 0x63400000, !P3 ;  /* 0x634000000c0da807 */ /* 0x000fc80005800000 */
[----:B------:R-:W-:-:S04]  /*03e0*/  @!P2 LOP3.LUT R13, R13, 0x80000000, R7, 0xf8, !PT ;  /* 0x800000000d0da812 */ /* 0x000fc800078ef807 */
[----:B------:R-:W-:Y:S01]  /*03f0*/  @!P2 LOP3.LUT R19, R13, 0x100000, RZ, 0xfc, !PT ;  /* 0x001000000d13a812 */ /* 0x000fe200078efcff */
[----:B0-----:R-:W-:-:S08]  /*0400*/  DFMA R8, R16, -R2, 1 ;  /* 0x3ff000001008742b */ /* 0x001fd00000000802 */
[----:B------:R-:W-:-:S08]  /*0410*/  DFMA R8, R8, R8, R8 ;  /* 0x000000080808722b */ /* 0x000fd00000000008 */
[----:B------:R-:W-:Y:S01]  /*0420*/  DFMA R16, R16, R8, R16 ;  /* 0x000000081010722b */ /* 0x000fe20000000010 */
[----:B------:R-:W-:Y:S01]  /*0430*/  SEL R9, R12, 0x63400000, !P1 ;  /* 0x634000000c097807 */ /* 0x000fe20004800000 */
[----:B------:R-:W-:-:S03]  /*0440*/  IMAD.MOV.U32 R8, RZ, RZ, R6 ;  /* 0x000000ffff087224 */ /* 0x000fc600078e0006 */
[----:B------:R-:W-:-:S03]  /*0450*/  LOP3.LUT R9, R9, 0x800fffff, R7, 0xf8, !PT ;  /* 0x800fffff09097812 */ /* 0x000fc600078ef807 */
[----:B------:R-:W-:-:S03]  /*0460*/  DFMA R20, R16, -R2, 1 ;  /* 0x3ff000001014742b */ /* 0x000fc60000000802 */
[----:B------:R-:W-:-:S05]  /*0470*/  @!P2 DFMA R8, R8, 2, -R18 ;  /* 0x400000000808a82b */ /* 0x000fca0000000812 */
[----:B------:R-:W-:Y:S01]  /*0480*/  DFMA R16, R16, R20, R16 ;  /* 0x000000141010722b */ /* 0x000fe20000000010 */
[----:B------:R-:W-:Y:S02]  /*0490*/  IMAD.MOV.U32 R21, RZ, RZ, R11 ;  /* 0x000000ffff157224 */ /* 0x000fe400078e000b */
[----:B------:R-:W-:Y:S01]  /*04a0*/  IMAD.MOV.U32 R20, RZ, RZ, R14 ;  /* 0x000000ffff147224 */ /* 0x000fe200078e000e */
[----:B------:R-:W-:Y:S02]  /*04b0*/  @!P0 LOP3.LUT R20, R3, 0x7ff00000, RZ, 0xc0, !PT ;  /* 0x7ff0000003148812 */ /* 0x000fe400078ec0ff */
[----:B------:R-:W-:Y:S02]  /*04c0*/  @!P2 LOP3.LUT R21, R9, 0x7ff00000, RZ, 0xc0, !PT ;  /* 0x7ff000000915a812 */ /* 0x000fe400078ec0ff */
[----:B------:R-:W-:Y:S01]  /*04d0*/  DMUL R18, R16, R8 ;  /* 0x0000000810127228 */ /* 0x000fe20000000000 */
[----:B------:R-:W-:Y:S02]  /*04e0*/  VIADD R22, R20, 0xffffffff ;  /* 0xffffffff14167836 */ /* 0x000fe40000000000 */
[----:B------:R-:W-:-:S05]  /*04f0*/  VIADD R13, R21, 0xffffffff ;  /* 0xffffffff150d7836 */ /* 0x000fca0000000000 */
[----:B------:R-:W-:Y:S01]  /*0500*/  DFMA R14, R18, -R2, R8 ;  /* 0x80000002120e722b */ /* 0x000fe20000000008 */
[----:B------:R-:W-:-:S04]  /*0510*/  ISETP.GT.U32.AND P0, PT, R13, 0x7feffffe, PT ;  /* 0x7feffffe0d00780c */ /* 0x000fc80003f04070 */
[----:B------:R-:W-:-:S03]  /*0520*/  ISETP.GT.U32.OR P0, PT, R22, 0x7feffffe, P0 ;  /* 0x7feffffe1600780c */ /* 0x000fc60000704470 */
[----:B------:R-:W-:-:S10]  /*0530*/  DFMA R14, R16, R14, R18 ;  /* 0x0000000e100e722b */ /* 0x000fd40000000012 */
[----:B------:R-:W-:Y:S05]  /*0540*/  @P0 BRA `(.L_x_3) ;  /* 0x00000000006c0947 */ /* 0x000fea0003800000 */
[----:B------:R-:W-:-:S04]  /*0550*/  LOP3.LUT R16, R5, 0x7ff00000, RZ, 0xc0, !PT ;  /* 0x7ff0000005107812 */ /* 0x000fc800078ec0ff */
[CC--:B------:R-:W-:Y:S02]  /*0560*/  VIADDMNMX R6, R11.reuse, -R16.reuse, 0xb9600000, !PT ;  /* 0xb96000000b067446 */ /* 0x0c0fe40007800910 */
[----:B------:R-:W-:Y:S02]  /*0570*/  ISETP.GE.U32.AND P0, PT, R11, R16, PT ;  /* 0x000000100b00720c */ /* 0x000fe40003f06070 */
[----:B------:R-:W-:Y:S02]  /*0580*/  VIMNMX R6, PT, PT, R6, 0x46a00000, PT ;  /* 0x46a0000006067848 */ /* 0x000fe40003fe0100 */
[----:B------:R-:W-:-:S05]  /*0590*/  SEL R11, R12, 0x63400000, !P0 ;  /* 0x634000000c0b7807 */ /* 0x000fca0004000000 */
[----:B------:R-:W-:Y:S02]  /*05a0*/  IMAD.IADD R11, R6, 0x1, -R11 ;  /* 0x00000001060b7824 */ /* 0x000fe400078e0a0b */
[----:B------:R-:W-:Y:S02]  /*05b0*/  IMAD.MOV.U32 R6, RZ, RZ, RZ ;  /* 0x000000ffff067224 */ /* 0x000fe400078e00ff */
[----:B------:R-:W-:-:S06]  /*05c0*/  VIADD R7, R11, 0x7fe00000 ;  /* 0x7fe000000b077836 */ /* 0x000fcc0000000000 */
[----:B------:R-:W-:-:S10]  /*05d0*/  DMUL R12, R14, R6 ;  /* 0x000000060e0c7228 */ /* 0x000fd40000000000 */
[----:B------:R-:W-:-:S13]  /*05e0*/  FSETP.GTU.AND P0, PT, |R13|, 1.469367938527859385e-39, PT ;  /* 0x001000000d00780b */ /* 0x000fda0003f0c200 */
[----:B------:R-:W-:Y:S05]  /*05f0*/  @P0 BRA `(.L_x_4) ;  /* 0x0000000000940947 */ /* 0x000fea0003800000 */
[----:B------:R-:W-:Y:S01]  /*0600*/  DFMA R2, R14, -R2, R8 ;  /* 0x800000020e02722b */ /* 0x000fe20000000008 */
[----:B------:R-:W-:-:S09]  /*0610*/  IMAD.MOV.U32 R6, RZ, RZ, RZ ;  /* 0x000000ffff067224 */ /* 0x000fd200078e00ff */
[C---:B------:R-:W-:Y:S02]  /*0620*/  FSETP.NEU.AND P0, PT, R3.reuse, RZ, PT ;  /* 0x000000ff0300720b */ /* 0x040fe40003f0d000 */
[----:B------:R-:W-:-:S04]  /*0630*/  LOP3.LUT R5, R3, 0x80000000, R5, 0x48, !PT ;  /* 0x8000000003057812 */ /* 0x000fc800078e4805 */
[----:B------:R-:W-:-:S07]  /*0640*/  LOP3.LUT R7, R5, R7, RZ, 0xfc, !PT ;  /* 0x0000000705077212 */ /* 0x000fce00078efcff */
[----:B------:R-:W-:Y:S05]  /*0650*/  @!P0 BRA `(.L_x_4) ;  /* 0x00000000007c8947 */ /* 0x000fea0003800000 */
[----:B------:R-:W-:Y:S01]  /*0660*/  IMAD.MOV R3, RZ, RZ, -R11 ;  /* 0x000000ffff037224 */ /* 0x000fe200078e0a0b */
[----:B------:R-:W-:Y:S01]  /*0670*/  DMUL.RP R6, R14, R6 ;  /* 0x000000060e067228 */ /* 0x000fe20000008000 */
[----:B------:R-:W-:Y:S01]  /*0680*/  IMAD.MOV.U32 R2, RZ, RZ, RZ ;  /* 0x000000ffff027224 */ /* 0x000fe200078e00ff */
[----:B------:R-:W-:-:S05]  /*0690*/  IADD3 R11, PT, PT, -R11, -0x43300000, RZ ;  /* 0xbcd000000b0b7810 */ /* 0x000fca0007ffe1ff */
[----:B------:R-:W-:-:S03]  /*06a0*/  DFMA R2, R12, -R2, R14 ;  /* 0x800000020c02722b */ /* 0x000fc6000000000e */
[----:B------:R-:W-:-:S07]  /*06b0*/  LOP3.LUT R5, R7, R5, RZ, 0x3c, !PT ;  /* 0x0000000507057212 */ /* 0x000fce00078e3cff */
[----:B------:R-:W-:-:S04]  /*06c0*/  FSETP.NEU.AND P0, PT, |R3|, R11, PT ;  /* 0x0000000b0300720b */ /* 0x000fc80003f0d200 */
[----:B------:R-:W-:Y:S02]  /*06d0*/  FSEL R12, R6, R12, !P0 ;  /* 0x0000000c060c7208 */ /* 0x000fe40004000000 */
[----:B------:R-:W-:Y:S01]  /*06e0*/  FSEL R13, R5, R13, !P0 ;  /* 0x0000000d050d7208 */ /* 0x000fe20004000000 */
[----:B------:R-:W-:Y:S06]  /*06f0*/  BRA `(.L_x_4) ;  /* 0x0000000000547947 */ /* 0x000fec0003800000 */
.L_x_3:
[----:B------:R-:W-:-:S14]  /*0700*/  DSETP.NAN.AND P0, PT, R6, R6, PT ;  /* 0x000000060600722a */ /* 0x000fdc0003f08000 */
[----:B------:R-:W-:Y:S05]  /*0710*/  @P0 BRA `(.L_x_5) ;  /* 0x0000000000440947 */ /* 0x000fea0003800000 */
[----:B------:R-:W-:-:S14]  /*0720*/  DSETP.NAN.AND P0, PT, R4, R4, PT ;  /* 0x000000040400722a */ /* 0x000fdc0003f08000 */
[----:B------:R-:W-:Y:S05]  /*0730*/  @P0 BRA `(.L_x_6) ;  /* 0x0000000000300947 */ /* 0x000fea0003800000 */
[----:B------:R-:W-:Y:S01]  /*0740*/  ISETP.NE.AND P0, PT, R21, R20, PT ;  /* 0x000000141500720c */ /* 0x000fe20003f05270 */
[----:B------:R-:W-:Y:S02]  /*0750*/  IMAD.MOV.U32 R12, RZ, RZ, 0x0 ;  /* 0x00000000ff0c7424 */ /* 0x000fe400078e00ff */
[----:B------:R-:W-:-:S10]  /*0760*/  IMAD.MOV.U32 R13, RZ, RZ, -0x80000 ;  /* 0xfff80000ff0d7424 */ /* 0x000fd400078e00ff */
[----:B------:R-:W-:Y:S05]  /*0770*/  @!P0 BRA `(.L_x_4) ;  /* 0x0000000000348947 */ /* 0x000fea0003800000 */
[----:B------:R-:W-:Y:S02]  /*0780*/  ISETP.NE.AND P0, PT, R21, 0x7ff00000, PT ;  /* 0x7ff000001500780c */ /* 0x000fe40003f05270 */
[----:B------:R-:W-:Y:S02]  /*0790*/  LOP3.LUT R13, R7, 0x80000000, R5, 0x48, !PT ;  /* 0x80000000070d7812 */ /* 0x000fe400078e4805 */
[----:B------:R-:W-:-:S13]  /*07a0*/  ISETP.EQ.OR P0, PT, R20, RZ, !P0 ;  /* 0x000000ff1400720c */ /* 0x000fda0004702670 */
[----:B------:R-:W-:Y:S01]  /*07b0*/  @P0 LOP3.LUT R2, R13, 0x7ff00000, RZ, 0xfc, !PT ;  /* 0x7ff000000d020812 */ /* 0x000fe200078efcff */
[----:B------:R-:W-:Y:S02]  /*07c0*/  @!P0 IMAD.MOV.U32 R12, RZ, RZ, RZ ;  /* 0x000000ffff0c8224 */ /* 0x000fe400078e00ff */
[----:B------:R-:W-:Y:S02]  /*07d0*/  @P0 IMAD.MOV.U32 R12, RZ, RZ, RZ ;  /* 0x000000ffff0c0224 */ /* 0x000fe400078e00ff */
[----:B------:R-:W-:Y:S01]  /*07e0*/  @P0 IMAD.MOV.U32 R13, RZ, RZ, R2 ;  /* 0x000000ffff0d0224 */ /* 0x000fe200078e0002 */
[----:B------:R-:W-:Y:S06]  /*07f0*/  BRA `(.L_x_4) ;  /* 0x0000000000147947 */ /* 0x000fec0003800000 */
.L_x_6:
[----:B------:R-:W-:Y:S01]  /*0800*/  LOP3.LUT R13, R5, 0x80000, RZ, 0xfc, !PT ;  /* 0x00080000050d7812 */ /* 0x000fe200078efcff */
[----:B------:R-:W-:Y:S01]  /*0810*/  IMAD.MOV.U32 R12, RZ, RZ, R4 ;  /* 0x000000ffff0c7224 */ /* 0x000fe200078e0004 */
[----:B------:R-:W-:Y:S06]  /*0820*/  BRA `(.L_x_4) ;  /* 0x0000000000087947 */ /* 0x000fec0003800000 */
.L_x_5:
[----:B------:R-:W-:Y:S01]  /*0830*/  LOP3.LUT R13, R7, 0x80000, RZ, 0xfc, !PT ;  /* 0x00080000070d7812 */ /* 0x000fe200078efcff */
[----:B------:R-:W-:-:S07]  /*0840*/  IMAD.MOV.U32 R12, RZ, RZ, R6 ;  /* 0x000000ffff0c7224 */ /* 0x000fce00078e0006 */
.L_x_4:
[----:B------:R-:W-:Y:S05]  /*0850*/  BSYNC.RECONVERGENT B1 ;  /* 0x0000000000017941 */ /* 0x000fea0003800200 */
.L_x_2:
[----:B------:R-:W-:Y:S02]  /*0860*/  IMAD.MOV.U32 R11, RZ, RZ, 0x0 ;  /* 0x00000000ff0b7424 */ /* 0x000fe400078e00ff */
[----:B------:R-:W-:Y:S02]  /*0870*/  IMAD.MOV.U32 R2, RZ, RZ, R12 ;  /* 0x000000ffff027224 */ /* 0x000fe400078e000c */
[----:B------:R-:W-:Y:S01]  /*0880*/  IMAD.MOV.U32 R3, RZ, RZ, R13 ;  /* 0x000000ffff037224 */ /* 0x000fe200078e000d */
[----:B------:R-:W-:Y:S06]  /*0890*/  RET.REL.NODEC R10 `(_Z11circularityiPKiPKfPf) ;  /* 0xfffffff40ad87950 */ /* 0x000fec0003c3ffff */
.L_x_7:
[----:B------:R-:W-:-:S00]  /*08a0*/  BRA `(.L_x_7) ;  /* 0xfffffffc00fc7947 */ /* 0x000fc0000383ffff */
[----:B------:R-:W-:-:S00]  /*08b0*/  NOP ;  /* 0x0000000000007918 */ /* 0x000fc00000000000 */
        /* <DEDUP_REMOVED lines=12> */
.L_x_8:


//--------------------- .nv.shared.reserved.0     --------------------------
	.section	.nv.shared.reserved.0,"aw",@nobits
	.weak		__nv_reservedSMEM_offset_0_alias
	.size		__nv_reservedSMEM_offset_0_alias, 0, 64
	.other		__nv_reservedSMEM_offset_0_alias,@"STO_CUDA_RESERVED_SHARED STV_DEFAULT"
__nv_reservedSMEM_offset_0_alias:
	.zero		0
	.zero		64


//--------------------- .nv.constant0._Z11circularityiPKiPKfPf --------------------------
	.section	.nv.constant0._Z11circularityiPKiPKfPf,"a",@progbits
	.sectionflags	@""
	.align	4
.nv.constant0._Z11circularityiPKiPKfPf:
	.zero		928


//--------------------- SYMBOLS --------------------------

	.type		.nv.reservedSmem.offset0,@object
	.size		.nv.reservedSmem.offset0,0x4
